//
// Generated by NVIDIA NVVM Compiler
//
// Compiler Build ID: CL-36424714
// Cuda compilation tools, release 13.0, V13.0.88
// Based on NVVM 20.0.0
//

.version 9.0
.target sm_100
.address_size 64

	// .globl	_Z17cudaWorkerKernellPfS_iS_i

.visible .entry _Z17cudaWorkerKernellPfS_iS_i(
	.param .u64 .ptr .align 1 _Z17cudaWorkerKernellPfS_iS_i_param_0,
	.param .u64 .ptr .align 1 _Z17cudaWorkerKernellPfS_iS_i_param_1,
	.param .u32 _Z17cudaWorkerKernellPfS_iS_i_param_2,
	.param .u64 .ptr .align 1 _Z17cudaWorkerKernellPfS_iS_i_param_3,
	.param .u32 _Z17cudaWorkerKernellPfS_iS_i_param_4
)
{


	ret;

}


// ===== COMPILED SASS (sm_100) =====

	.target	sm_100

	.elftype	@"ET_EXEC"


//--------------------- .note.nv.tkinfo           --------------------------
	.section	.note.nv.tkinfo,"",@"SHT_NOTE"
	.sectionflags	@"SHF_NOTE_NV_TKINFO"
	.tkinfo
        /*0018*/ 	.word	0x00000002
        /*0030*/ 	.string	""
        /*0030*/ 	.string	"ptxas"
        /*0030*/ 	.string	"Cuda compilation tools, release 13.0, V13.0.88"
        /*0030*/ 	.string	"Build cuda_13.0.r13.0/compiler.36424714_0"
        /*0030*/ 	.string	"-arch sm_100 -m 64 "



//--------------------- .note.nv.cuinfo           --------------------------
	.section	.note.nv.cuinfo,"",@"SHT_NOTE"
	.sectionflags	@"SHF_NOTE_NV_CUINFO"
        /*0018*/ 	.short	0x0002
        /*001a*/ 	.short	0x0064
        /*001c*/ 	.short	0x0082
	.zero		2


//--------------------- .nv.info                  --------------------------
	.section	.nv.info,"",@"SHT_CUDA_INFO"
	.align	4


	//----- nvinfo : EIATTR_REGCOUNT
	.align		4
        /*0000*/ 	.byte	0x04, 0x2f
        /*0002*/ 	.short	(.L_1 - .L_0)
	.align		4
.L_0:
        /*0004*/ 	.word	index@(_Z17cudaWorkerKernellPfS_iS_i)
        /*0008*/ 	.word	0x00000004


	//----- nvinfo : EIATTR_FRAME_SIZE
	.align		4
.L_1:
        /*000c*/ 	.byte	0x04, 0x11
        /*000e*/ 	.short	(.L_3 - .L_2)
	.align		4
.L_2:
        /*0010*/ 	.word	index@(_Z17cudaWorkerKernellPfS_iS_i)
        /*0014*/ 	.word	0x00000000


	//----- nvinfo : EIATTR_MIN_STACK_SIZE
	.align		4
.L_3:
        /*0018*/ 	.byte	0x04, 0x12
        /*001a*/ 	.short	(.L_5 - .L_4)
	.align		4
.L_4:
        /*001c*/ 	.word	index@(_Z17cudaWorkerKernellPfS_iS_i)
        /*0020*/ 	.word	0x00000000
.L_5:


//--------------------- .nv.compat                --------------------------
	.section	.nv.compat,"",@"SHT_CUDA_COMPAT_INFO"
	.align	4
        /*0000*/ 	.byte	0x02, 0x09, 0x00, 0x00, 0x02, 0x02, 0x01, 0x00, 0x02, 0x05, 0x05, 0x00, 0x03, 0x07, 0x01, 0x01
        /*0010*/ 	.byte	0x02, 0x03, 0x00, 0x00, 0x02, 0x06, 0x01, 0x00, 0x04, 0x0b, 0x08, 0x00, 0x09, 0x00, 0x00, 0x00
        /*0020*/ 	.byte	0x00, 0x00, 0x00, 0x00


//--------------------- .nv.info._Z17cudaWorkerKernellPfS_iS_i --------------------------
	.section	.nv.info._Z17cudaWorkerKernellPfS_iS_i,"",@"SHT_CUDA_INFO"
	.sectionflags	@""
	.align	4


	//----- nvinfo : EIATTR_CUDA_API_VERSION
	.align		4
        /*0000*/ 	.byte	0x04, 0x37
        /*0002*/ 	.short	(.L_7 - .L_6)
.L_6:
        /*0004*/ 	.word	0x00000082


	//----- nvinfo : EIATTR_KPARAM_INFO
	.align		4
.L_7:
        /*0008*/ 	.byte	0x04, 0x17
        /*000a*/ 	.short	(.L_9 - .L_8)
.L_8:
        /*000c*/ 	.word	0x00000000
        /*0010*/ 	.short	0x0004
        /*0012*/ 	.short	0x0020
        /*0014*/ 	.byte	0x00, 0xf0, 0x11, 0x00


	//----- nvinfo : EIATTR_KPARAM_INFO
	.align		4
.L_9:
        /*0018*/ 	.byte	0x04, 0x17
        /*001a*/ 	.short	(.L_11 - .L_10)
.L_10:
        /*001c*/ 	.word	0x00000000
        /*0020*/ 	.short	0x0003
        /*0022*/ 	.short	0x0018
        /*0024*/ 	.byte	0x00, 0xf5, 0x21, 0x00


	//----- nvinfo : EIATTR_KPARAM_INFO
	.align		4
.L_11:
        /*0028*/ 	.byte	0x04, 0x17
        /*002a*/ 	.short	(.L_13 - .L_12)
.L_12:
        /*002c*/ 	.word	0x00000000
        /*0030*/ 	.short	0x0002
        /*0032*/ 	.short	0x0010
        /*0034*/ 	.byte	0x00, 0xf0, 0x11, 0x00


	//----- nvinfo : EIATTR_KPARAM_INFO
	.align		4
.L_13:
        /*0038*/ 	.byte	0x04, 0x17
        /*003a*/ 	.short	(.L_15 - .L_14)
.L_14:
        /*003c*/ 	.word	0x00000000
        /*0040*/ 	.short	0x0001
        /*0042*/ 	.short	0x0008
        /*0044*/ 	.byte	0x00, 0xf5, 0x21, 0x00


	//----- nvinfo : EIATTR_KPARAM_INFO
	.align		4
.L_15:
        /*0048*/ 	.byte	0x04, 0x17
        /*004a*/ 	.short	(.L_17 - .L_16)
.L_16:
        /*004c*/ 	.word	0x00000000
        /*0050*/ 	.short	0x0000
        /*0052*/ 	.short	0x0000
        /*0054*/ 	.byte	0x00, 0xf5, 0x21, 0x00


	//----- nvinfo : EIATTR_SPARSE_MMA_MASK
	.align		4
.L_17:
        /*0058*/ 	.byte	0x03, 0x50
        /*005a*/ 	.short	0x0000


	//----- nvinfo : EIATTR_MAXREG_COUNT
	.align		4
        /*005c*/ 	.byte	0x03, 0x1b
        /*005e*/ 	.short	0x00ff


	//----- nvinfo : EIATTR_MERCURY_ISA_VERSION
	.align		4
        /*0060*/ 	.byte	0x03, 0x5f
        /*0062*/ 	.short	0x0101


	//----- nvinfo : EIATTR_VRC_CTA_INIT_COUNT
	.align		4
        /*0064*/ 	.byte	0x02, 0x4a
	.zero		1
	.zero		1


	//----- nvinfo : EIATTR_EXIT_INSTR_OFFSETS
	.align		4
        /*0068*/ 	.byte	0x04, 0x1c
        /*006a*/ 	.short	(.L_19 - .L_18)


	//   ....[0]....
.L_18:
        /*006c*/ 	.word	0x00000010


	//----- nvinfo : EIATTR_CBANK_PARAM_SIZE
	.align		4
.L_19:
        /*0070*/ 	.byte	0x03, 0x19
        /*0072*/ 	.short	0x0024


	//----- nvinfo : EIATTR_PARAM_CBANK
	.align		4
        /*0074*/ 	.byte	0x04, 0x0a
        /*0076*/ 	.short	(.L_21 - .L_20)
	.align		4
.L_20:
        /*0078*/ 	.word	index@(.nv.constant0._Z17cudaWorkerKernellPfS_iS_i)
        /*007c*/ 	.short	0x0380
        /*007e*/ 	.short	0x0024


	//----- nvinfo : EIATTR_SW_WAR
	.align		4
.L_21:
        /*0080*/ 	.byte	0x04, 0x36
        /*0082*/ 	.short	(.L_23 - .L_22)
.L_22:
        /*0084*/ 	.word	0x00000008
.L_23:


//--------------------- .nv.callgraph             --------------------------
	.section	.nv.callgraph,"",@"SHT_CUDA_CALLGRAPH"
	.align	4
	.sectionentsize	8
	.align		4
        /*0000*/ 	.word	0x00000000
	.align		4
        /*0004*/ 	.word	0xffffffff
	.align		4
        /*0008*/ 	.word	0x00000000
	.align		4
        /*000c*/ 	.word	0xfffffffe
	.align		4
        /*0010*/ 	.word	0x00000000
	.align		4
        /*0014*/ 	.word	0xfffffffd
	.align		4
        /*0018*/ 	.word	0x00000000
	.align		4
        /*001c*/ 	.word	0xfffffffc


//--------------------- .text._Z17cudaWorkerKernellPfS_iS_i --------------------------
	.section	.text._Z17cudaWorkerKernellPfS_iS_i,"ax",@progbits
	.align	128
        .global         _Z17cudaWorkerKernellPfS_iS_i
        .type           _Z17cudaWorkerKernellPfS_iS_i,@function
        .size           _Z17cudaWorkerKernellPfS_iS_i,(.L_x_1 - _Z17cudaWorkerKernellPfS_iS_i)
        .other          _Z17cudaWorkerKernellPfS_iS_i,@"STO_CUDA_ENTRY STV_DEFAULT"
_Z17cudaWorkerKernellPfS_iS_i:
.text._Z17cudaWorkerKernellPfS_iS_i:
[----:B------:R-:W-:Y:S01]  /*0000*/  LDC R1, c[0x0][0x37c] ;  /* 0x0000df00ff017b82 */ /* 0x000fe20000000800 */
[----:B------:R-:W-:Y:S05]  /*0010*/  EXIT ;  /* 0x000000000000794d */ /* 0x000fea0003800000 */
.L_x_0:
[----:B------:R-:W-:-:S00]  /*0020*/  BRA `(.L_x_0) ;  /* 0xfffffffc00fc7947 */ /* 0x000fc0000383ffff */
[----:B------:R-:W-:-:S00]  /*0030*/  NOP ;  /* 0x0000000000007918 */ /* 0x000fc00000000000 */
        /* <DEDUP_REMOVED lines=12> */
.L_x_1:


//--------------------- .nv.shared.reserved.0     --------------------------
	.section	.nv.shared.reserved.0,"aw",@nobits
	.weak		__nv_reservedSMEM_offset_0_alias
	.size		__nv_reservedSMEM_offset_0_alias, 0, 64
	.other		__nv_reservedSMEM_offset_0_alias,@"STO_CUDA_RESERVED_SHARED STV_DEFAULT"
__nv_reservedSMEM_offset_0_alias:
	.zero		0
	.zero		64


//--------------------- .nv.constant0._Z17cudaWorkerKernellPfS_iS_i --------------------------
	.section	.nv.constant0._Z17cudaWorkerKernellPfS_iS_i,"a",@progbits
	.sectionflags	@""
	.align	4
.nv.constant0._Z17cudaWorkerKernellPfS_iS_i:
	.zero		932


//--------------------- SYMBOLS --------------------------

	.type		.nv.reservedSmem.offset0,@object
	.size		.nv.reservedSmem.offset0,0x4
